//
// Generated by NVIDIA NVVM Compiler
//
// Compiler Build ID: CL-36424714
// Cuda compilation tools, release 13.0, V13.0.88
// Based on NVVM 20.0.0
//

.version 9.0
.target sm_100
.address_size 64

	// .globl	_Z22gemm1024x1024_1d_tiledPfS_S_i

.visible .entry _Z22gemm1024x1024_1d_tiledPfS_S_i(
	.param .u64 .ptr .align 1 _Z22gemm1024x1024_1d_tiledPfS_S_i_param_0,
	.param .u64 .ptr .align 1 _Z22gemm1024x1024_1d_tiledPfS_S_i_param_1,
	.param .u64 .ptr .align 1 _Z22gemm1024x1024_1d_tiledPfS_S_i_param_2,
	.param .u32 _Z22gemm1024x1024_1d_tiledPfS_S_i_param_3
)
{
	.reg .pred 	%p<10>;
	.reg .b32 	%r<40>;
	.reg .b32 	%f<67>;
	.reg .b64 	%rd<67>;

	ld.param.u64 	%rd14, [_Z22gemm1024x1024_1d_tiledPfS_S_i_param_0];
	ld.param.u64 	%rd15, [_Z22gemm1024x1024_1d_tiledPfS_S_i_param_1];
	ld.param.u32 	%r18, [_Z22gemm1024x1024_1d_tiledPfS_S_i_param_3];
	cvta.to.global.u64 	%rd1, %rd15;
	cvta.to.global.u64 	%rd2, %rd14;
	mov.u32 	%r19, %ctaid.y;
	mov.u32 	%r20, %ntid.y;
	mov.u32 	%r21, %tid.y;
	mad.lo.s32 	%r1, %r19, %r20, %r21;
	mov.u32 	%r22, %ctaid.x;
	mov.u32 	%r23, %ntid.x;
	mov.u32 	%r24, %tid.x;
	mad.lo.s32 	%r2, %r22, %r23, %r24;
	max.s32 	%r25, %r1, %r2;
	setp.ge.s32 	%p1, %r25, %r18;
	@%p1 bra 	$L__BB0_13;
	mul.lo.s32 	%r3, %r18, %r1;
	and.b32  	%r4, %r18, 7;
	setp.lt.u32 	%p2, %r18, 8;
	mov.f32 	%f66, 0f00000000;
	mov.b32 	%r38, 0;
	@%p2 bra 	$L__BB0_4;
	and.b32  	%r38, %r18, 2147483640;
	neg.s32 	%r36, %r38;
	mul.wide.s32 	%rd16, %r18, 4;
	add.s64 	%rd3, %rd1, %rd16;
	shl.b32 	%r7, %r18, 3;
	mul.wide.s32 	%rd17, %r18, 8;
	add.s64 	%rd4, %rd1, %rd17;
	mul.wide.s32 	%rd18, %r18, 12;
	add.s64 	%rd5, %rd1, %rd18;
	mul.wide.s32 	%rd19, %r18, 16;
	add.s64 	%rd6, %rd1, %rd19;
	mul.wide.s32 	%rd20, %r18, 20;
	add.s64 	%rd7, %rd1, %rd20;
	mul.wide.s32 	%rd21, %r18, 24;
	add.s64 	%rd8, %rd1, %rd21;
	mul.wide.s32 	%rd22, %r18, 28;
	add.s64 	%rd9, %rd1, %rd22;
	mul.wide.u32 	%rd23, %r3, 4;
	add.s64 	%rd24, %rd23, %rd2;
	add.s64 	%rd66, %rd24, 16;
	mov.f32 	%f66, 0f00000000;
	mov.u32 	%r35, %r2;
$L__BB0_3:
	.pragma "nounroll";
	mul.wide.s32 	%rd25, %r35, 4;
	add.s64 	%rd26, %rd3, %rd25;
	add.s64 	%rd27, %rd4, %rd25;
	add.s64 	%rd28, %rd5, %rd25;
	add.s64 	%rd29, %rd6, %rd25;
	add.s64 	%rd30, %rd7, %rd25;
	add.s64 	%rd31, %rd8, %rd25;
	add.s64 	%rd32, %rd9, %rd25;
	add.s64 	%rd33, %rd1, %rd25;
	ld.global.f32 	%f16, [%rd66+-16];
	ld.global.f32 	%f17, [%rd33];
	fma.rn.f32 	%f18, %f16, %f17, %f66;
	ld.global.f32 	%f19, [%rd66+-12];
	ld.global.f32 	%f20, [%rd26];
	fma.rn.f32 	%f21, %f19, %f20, %f18;
	ld.global.f32 	%f22, [%rd66+-8];
	ld.global.f32 	%f23, [%rd27];
	fma.rn.f32 	%f24, %f22, %f23, %f21;
	ld.global.f32 	%f25, [%rd66+-4];
	ld.global.f32 	%f26, [%rd28];
	fma.rn.f32 	%f27, %f25, %f26, %f24;
	ld.global.f32 	%f28, [%rd66];
	ld.global.f32 	%f29, [%rd29];
	fma.rn.f32 	%f30, %f28, %f29, %f27;
	ld.global.f32 	%f31, [%rd66+4];
	ld.global.f32 	%f32, [%rd30];
	fma.rn.f32 	%f33, %f31, %f32, %f30;
	ld.global.f32 	%f34, [%rd66+8];
	ld.global.f32 	%f35, [%rd31];
	fma.rn.f32 	%f36, %f34, %f35, %f33;
	ld.global.f32 	%f37, [%rd66+12];
	ld.global.f32 	%f38, [%rd32];
	fma.rn.f32 	%f66, %f37, %f38, %f36;
	add.s32 	%r36, %r36, 8;
	add.s32 	%r35, %r35, %r7;
	add.s64 	%rd66, %rd66, 32;
	setp.ne.s32 	%p3, %r36, 0;
	@%p3 bra 	$L__BB0_3;
$L__BB0_4:
	setp.eq.s32 	%p4, %r4, 0;
	@%p4 bra 	$L__BB0_12;
	and.b32  	%r13, %r18, 3;
	setp.lt.u32 	%p5, %r4, 4;
	@%p5 bra 	$L__BB0_7;
	add.s32 	%r27, %r38, %r3;
	mul.wide.u32 	%rd34, %r27, 4;
	add.s64 	%rd35, %rd2, %rd34;
	ld.global.f32 	%f40, [%rd35];
	mad.lo.s32 	%r28, %r38, %r18, %r2;
	mul.wide.s32 	%rd36, %r28, 4;
	add.s64 	%rd37, %rd1, %rd36;
	ld.global.f32 	%f41, [%rd37];
	fma.rn.f32 	%f42, %f40, %f41, %f66;
	cvt.u64.u32 	%rd38, %r3;
	cvt.u64.u32 	%rd39, %r38;
	add.s64 	%rd40, %rd39, %rd38;
	shl.b64 	%rd41, %rd40, 2;
	add.s64 	%rd42, %rd2, %rd41;
	ld.global.f32 	%f43, [%rd42+4];
	mul.wide.s32 	%rd43, %r18, 4;
	add.s64 	%rd44, %rd37, %rd43;
	ld.global.f32 	%f44, [%rd44];
	fma.rn.f32 	%f45, %f43, %f44, %f42;
	ld.global.f32 	%f46, [%rd42+8];
	add.s64 	%rd45, %rd44, %rd43;
	ld.global.f32 	%f47, [%rd45];
	fma.rn.f32 	%f48, %f46, %f47, %f45;
	ld.global.f32 	%f49, [%rd42+12];
	add.s64 	%rd46, %rd45, %rd43;
	ld.global.f32 	%f50, [%rd46];
	fma.rn.f32 	%f66, %f49, %f50, %f48;
	add.s32 	%r38, %r38, 4;
$L__BB0_7:
	setp.eq.s32 	%p6, %r13, 0;
	@%p6 bra 	$L__BB0_12;
	setp.eq.s32 	%p7, %r13, 1;
	@%p7 bra 	$L__BB0_10;
	add.s32 	%r29, %r38, %r3;
	mul.wide.u32 	%rd47, %r29, 4;
	add.s64 	%rd48, %rd2, %rd47;
	ld.global.f32 	%f52, [%rd48];
	mad.lo.s32 	%r30, %r38, %r18, %r2;
	mul.wide.s32 	%rd49, %r30, 4;
	add.s64 	%rd50, %rd1, %rd49;
	ld.global.f32 	%f53, [%rd50];
	fma.rn.f32 	%f54, %f52, %f53, %f66;
	cvt.u64.u32 	%rd51, %r3;
	cvt.u64.u32 	%rd52, %r38;
	add.s64 	%rd53, %rd52, %rd51;
	shl.b64 	%rd54, %rd53, 2;
	add.s64 	%rd55, %rd2, %rd54;
	ld.global.f32 	%f55, [%rd55+4];
	mul.wide.s32 	%rd56, %r18, 4;
	add.s64 	%rd57, %rd50, %rd56;
	ld.global.f32 	%f56, [%rd57];
	fma.rn.f32 	%f66, %f55, %f56, %f54;
	add.s32 	%r38, %r38, 2;
$L__BB0_10:
	and.b32  	%r31, %r18, 1;
	setp.eq.b32 	%p8, %r31, 1;
	not.pred 	%p9, %p8;
	@%p9 bra 	$L__BB0_12;
	add.s32 	%r32, %r38, %r3;
	mul.wide.u32 	%rd58, %r32, 4;
	add.s64 	%rd59, %rd2, %rd58;
	ld.global.f32 	%f57, [%rd59];
	mad.lo.s32 	%r33, %r38, %r18, %r2;
	mul.wide.s32 	%rd60, %r33, 4;
	add.s64 	%rd61, %rd1, %rd60;
	ld.global.f32 	%f58, [%rd61];
	fma.rn.f32 	%f66, %f57, %f58, %f66;
$L__BB0_12:
	ld.param.u64 	%rd65, [_Z22gemm1024x1024_1d_tiledPfS_S_i_param_2];
	add.s32 	%r34, %r3, %r2;
	cvta.to.global.u64 	%rd62, %rd65;
	mul.wide.s32 	%rd63, %r34, 4;
	add.s64 	%rd64, %rd62, %rd63;
	st.global.f32 	[%rd64], %f66;
$L__BB0_13:
	ret;

}


// ===== COMPILED SASS (sm_100) =====

	.target	sm_100

	.elftype	@"ET_EXEC"


//--------------------- .note.nv.tkinfo           --------------------------
	.section	.note.nv.tkinfo,"",@"SHT_NOTE"
	.sectionflags	@"SHF_NOTE_NV_TKINFO"
	.tkinfo
        /*0018*/ 	.word	0x00000002
        /*0030*/ 	.string	""
        /*0030*/ 	.string	"ptxas"
        /*0030*/ 	.string	"Cuda compilation tools, release 13.0, V13.0.88"
        /*0030*/ 	.string	"Build cuda_13.0.r13.0/compiler.36424714_0"
        /*0030*/ 	.string	"-arch sm_100 -m 64 "



//--------------------- .note.nv.cuinfo           --------------------------
	.section	.note.nv.cuinfo,"",@"SHT_NOTE"
	.sectionflags	@"SHF_NOTE_NV_CUINFO"
        /*0018*/ 	.short	0x0002
        /*001a*/ 	.short	0x0064
        /*001c*/ 	.short	0x0082
	.zero		2


//--------------------- .nv.info                  --------------------------
	.section	.nv.info,"",@"SHT_CUDA_INFO"
	.align	4


	//----- nvinfo : EIATTR_REGCOUNT
	.align		4
        /*0000*/ 	.byte	0x04, 0x2f
        /*0002*/ 	.short	(.L_1 - .L_0)
	.align		4
.L_0:
        /*0004*/ 	.word	index@(_Z22gemm1024x1024_1d_tiledPfS_S_i)
        /*0008*/ 	.word	0x0000001e


	//----- nvinfo : EIATTR_FRAME_SIZE
	.align		4
.L_1:
        /*000c*/ 	.byte	0x04, 0x11
        /*000e*/ 	.short	(.L_3 - .L_2)
	.align		4
.L_2:
        /*0010*/ 	.word	index@(_Z22gemm1024x1024_1d_tiledPfS_S_i)
        /*0014*/ 	.word	0x00000000


	//----- nvinfo : EIATTR_MIN_STACK_SIZE
	.align		4
.L_3:
        /*0018*/ 	.byte	0x04, 0x12
        /*001a*/ 	.short	(.L_5 - .L_4)
	.align		4
.L_4:
        /*001c*/ 	.word	index@(_Z22gemm1024x1024_1d_tiledPfS_S_i)
        /*0020*/ 	.word	0x00000000
.L_5:


//--------------------- .nv.compat                --------------------------
	.section	.nv.compat,"",@"SHT_CUDA_COMPAT_INFO"
	.align	4
        /*0000*/ 	.byte	0x02, 0x09, 0x00, 0x00, 0x02, 0x02, 0x01, 0x00, 0x02, 0x05, 0x05, 0x00, 0x03, 0x07, 0x01, 0x01
        /*0010*/ 	.byte	0x02, 0x03, 0x00, 0x00, 0x02, 0x06, 0x01, 0x00, 0x04, 0x0b, 0x08, 0x00, 0x09, 0x00, 0x00, 0x00
        /*0020*/ 	.byte	0x00, 0x00, 0x00, 0x00


//--------------------- .nv.info._Z22gemm1024x1024_1d_tiledPfS_S_i --------------------------
	.section	.nv.info._Z22gemm1024x1024_1d_tiledPfS_S_i,"",@"SHT_CUDA_INFO"
	.sectionflags	@""
	.align	4


	//----- nvinfo : EIATTR_CUDA_API_VERSION
	.align		4
        /*0000*/ 	.byte	0x04, 0x37
        /*0002*/ 	.short	(.L_7 - .L_6)
.L_6:
        /*0004*/ 	.word	0x00000082


	//----- nvinfo : EIATTR_KPARAM_INFO
	.align		4
.L_7:
        /*0008*/ 	.byte	0x04, 0x17
        /*000a*/ 	.short	(.L_9 - .L_8)
.L_8:
        /*000c*/ 	.word	0x00000000
        /*0010*/ 	.short	0x0003
        /*0012*/ 	.short	0x0018
        /*0014*/ 	.byte	0x00, 0xf0, 0x11, 0x00


	//----- nvinfo : EIATTR_KPARAM_INFO
	.align		4
.L_9:
        /*0018*/ 	.byte	0x04, 0x17
        /*001a*/ 	.short	(.L_11 - .L_10)
.L_10:
        /*001c*/ 	.word	0x00000000
        /*0020*/ 	.short	0x0002
        /*0022*/ 	.short	0x0010
        /*0024*/ 	.byte	0x00, 0xf5, 0x21, 0x00


	//----- nvinfo : EIATTR_KPARAM_INFO
	.align		4
.L_11:
        /*0028*/ 	.byte	0x04, 0x17
        /*002a*/ 	.short	(.L_13 - .L_12)
.L_12:
        /*002c*/ 	.word	0x00000000
        /*0030*/ 	.short	0x0001
        /*0032*/ 	.short	0x0008
        /*0034*/ 	.byte	0x00, 0xf5, 0x21, 0x00


	//----- nvinfo : EIATTR_KPARAM_INFO
	.align		4
.L_13:
        /*0038*/ 	.byte	0x04, 0x17
        /*003a*/ 	.short	(.L_15 - .L_14)
.L_14:
        /*003c*/ 	.word	0x00000000
        /*0040*/ 	.short	0x0000
        /*0042*/ 	.short	0x0000
        /*0044*/ 	.byte	0x00, 0xf5, 0x21, 0x00


	//----- nvinfo : EIATTR_SPARSE_MMA_MASK
	.align		4
.L_15:
        /*0048*/ 	.byte	0x03, 0x50
        /*004a*/ 	.short	0x0000


	//----- nvinfo : EIATTR_MAXREG_COUNT
	.align		4
        /*004c*/ 	.byte	0x03, 0x1b
        /*004e*/ 	.short	0x00ff


	//----- nvinfo : EIATTR_MERCURY_ISA_VERSION
	.align		4
        /*0050*/ 	.byte	0x03, 0x5f
        /*0052*/ 	.short	0x0101


	//----- nvinfo : EIATTR_VRC_CTA_INIT_COUNT
	.align		4
        /*0054*/ 	.byte	0x02, 0x4a
	.zero		1
	.zero		1


	//----- nvinfo : EIATTR_EXIT_INSTR_OFFSETS
	.align		4
        /*0058*/ 	.byte	0x04, 0x1c
        /*005a*/ 	.short	(.L_17 - .L_16)


	//   ....[0]....
.L_16:
        /*005c*/ 	.word	0x000000c0


	//   ....[1]....
        /*0060*/ 	.word	0x00000a90


	//----- nvinfo : EIATTR_CBANK_PARAM_SIZE
	.align		4
.L_17:
        /*0064*/ 	.byte	0x03, 0x19
        /*0066*/ 	.short	0x001c


	//----- nvinfo : EIATTR_PARAM_CBANK
	.align		4
        /*0068*/ 	.byte	0x04, 0x0a
        /*006a*/ 	.short	(.L_19 - .L_18)
	.align		4
.L_18:
        /*006c*/ 	.word	index@(.nv.constant0._Z22gemm1024x1024_1d_tiledPfS_S_i)
        /*0070*/ 	.short	0x0380
        /*0072*/ 	.short	0x001c


	//----- nvinfo : EIATTR_SW_WAR
	.align		4
.L_19:
        /*0074*/ 	.byte	0x04, 0x36
        /*0076*/ 	.short	(.L_21 - .L_20)
.L_20:
        /*0078*/ 	.word	0x00000008
.L_21:


//--------------------- .nv.callgraph             --------------------------
	.section	.nv.callgraph,"",@"SHT_CUDA_CALLGRAPH"
	.align	4
	.sectionentsize	8
	.align		4
        /*0000*/ 	.word	0x00000000
	.align		4
        /*0004*/ 	.word	0xffffffff
	.align		4
        /*0008*/ 	.word	0x00000000
	.align		4
        /*000c*/ 	.word	0xfffffffe
	.align		4
        /*0010*/ 	.word	0x00000000
	.align		4
        /*0014*/ 	.word	0xfffffffd
	.align		4
        /*0018*/ 	.word	0x00000000
	.align		4
        /*001c*/ 	.word	0xfffffffc


//--------------------- .text._Z22gemm1024x1024_1d_tiledPfS_S_i --------------------------
	.section	.text._Z22gemm1024x1024_1d_tiledPfS_S_i,"ax",@progbits
	.align	128
        .global         _Z22gemm1024x1024_1d_tiledPfS_S_i
        .type           _Z22gemm1024x1024_1d_tiledPfS_S_i,@function
        .size           _Z22gemm1024x1024_1d_tiledPfS_S_i,(.L_x_5 - _Z22gemm1024x1024_1d_tiledPfS_S_i)
        .other          _Z22gemm1024x1024_1d_tiledPfS_S_i,@"STO_CUDA_ENTRY STV_DEFAULT"
_Z22gemm1024x1024_1d_tiledPfS_S_i:
.text._Z22gemm1024x1024_1d_tiledPfS_S_i:
[----:B------:R-:W-:Y:S01]  /*0000*/  LDC R1, c[0x0][0x37c] ;  /* 0x0000df00ff017b82 */ /* 0x000fe20000000800 */
[----:B------:R-:W0:Y:S07]  /*0010*/  S2R R0, SR_TID.Y ;  /* 0x0000000000007919 */ /* 0x000e2e0000002200 */
[----:B------:R-:W0:Y:S01]  /*0020*/  S2UR UR4, SR_CTAID.Y ;  /* 0x00000000000479c3 */ /* 0x000e220000002600 */
[----:B------:R-:W1:Y:S01]  /*0030*/  LDCU UR20, c[0x0][0x398] ;  /* 0x00007300ff1477ac */ /* 0x000e620008000800 */
[----:B------:R-:W2:Y:S06]  /*0040*/  S2R R3, SR_TID.X ;  /* 0x0000000000037919 */ /* 0x000eac0000002100 */
[----:B------:R-:W0:Y:S08]  /*0050*/  LDC R13, c[0x0][0x364] ;  /* 0x0000d900ff0d7b82 */ /* 0x000e300000000800 */
[----:B------:R-:W2:Y:S08]  /*0060*/  S2UR UR5, SR_CTAID.X ;  /* 0x00000000000579c3 */ /* 0x000eb00000002500 */
[----:B------:R-:W2:Y:S01]  /*0070*/  LDC R2, c[0x0][0x360] ;  /* 0x0000d800ff027b82 */ /* 0x000ea20000000800 */
[----:B0-----:R-:W-:-:S02]  /*0080*/  IMAD R13, R13, UR4, R0 ;  /* 0x000000040d0d7c24 */ /* 0x001fc4000f8e0200 */
[----:B--2---:R-:W-:-:S05]  /*0090*/  IMAD R0, R2, UR5, R3 ;  /* 0x0000000502007c24 */ /* 0x004fca000f8e0203 */
[----:B------:R-:W-:-:S04]  /*00a0*/  VIMNMX R2, PT, PT, R13, R0, !PT ;  /* 0x000000000d027248 */ /* 0x000fc80007fe0100 */
[----:B-1----:R-:W-:-:S13]  /*00b0*/  ISETP.GE.AND P0, PT, R2, UR20, PT ;  /* 0x0000001402007c0c */ /* 0x002fda000bf06270 */
[----:B------:R-:W-:Y:S05]  /*00c0*/  @P0 EXIT ;  /* 0x000000000000094d */ /* 0x000fea0003800000 */
[----:B------:R-:W-:Y:S01]  /*00d0*/  UISETP.GE.U32.AND UP0, UPT, UR20, 0x8, UPT ;  /* 0x000000081400788c */ /* 0x000fe2000bf06070 */
[----:B------:R-:W-:Y:S02]  /*00e0*/  HFMA2 R12, -RZ, RZ, 0, 0 ;  /* 0x00000000ff0c7431 */ /* 0x000fe400000001ff */
[----:B------:R-:W-:Y:S01]  /*00f0*/  IMAD R13, R13, UR20, RZ ;  /* 0x000000140d0d7c24 */ /* 0x000fe2000f8e02ff */
[----:B------:R-:W-:Y:S01]  /*0100*/  UMOV UR4, URZ ;  /* 0x000000ff00047c82 */ /* 0x000fe20008000000 */
[----:B------:R-:W0:Y:S04]  /*0110*/  LDCU.64 UR18, c[0x0][0x358] ;  /* 0x00006b00ff1277ac */ /* 0x000e280008000a00 */
[----:B------:R-:W-:Y:S05]  /*0120*/  BRA.U !UP0, `(.L_x_0) ;  /* 0x0000000508047547 */ /* 0x000fea000b800000 */
[----:B------:R-:W1:Y:S01]  /*0130*/  LDCU.128 UR24, c[0x0][0x380] ;  /* 0x00007000ff1877ac */ /* 0x000e620008000c00 */
[----:B------:R-:W-:Y:S02]  /*0140*/  MOV R12, RZ ;  /* 0x000000ff000c7202 */ /* 0x000fe40000000f00 */
[----:B------:R-:W-:Y:S01]  /*0150*/  MOV R14, R0 ;  /* 0x00000000000e7202 */ /* 0x000fe20000000f00 */
[----:B------:R-:W-:-:S04]  /*0160*/  ULOP3.LUT UR4, UR20, 0x7ffffff8, URZ, 0xc0, !UPT ;  /* 0x7ffffff814047892 */ /* 0x000fc8000f8ec0ff */
[----:B------:R-:W-:Y:S01]  /*0170*/  UIADD3 UR5, UPT, UPT, -UR4, URZ, URZ ;  /* 0x000000ff04057290 */ /* 0x000fe2000fffe1ff */
[----:B-1----:R-:W-:Y:S01]  /*0180*/  MOV R2, UR24 ;  /* 0x0000001800027c02 */ /* 0x002fe20008000f00 */
[----:B------:R-:W-:Y:S01]  /*0190*/  UIMAD.WIDE UR6, UR20, 0x8, UR26 ;  /* 0x00000008140678a5 */ /* 0x000fe2000f8e021a */
[----:B------:R-:W-:Y:S01]  /*01a0*/  MOV R3, UR25 ;  /* 0x0000001900037c02 */ /* 0x000fe20008000f00 */
[----:B------:R-:W-:Y:S02]  /*01b0*/  UIMAD.WIDE UR8, UR20, 0xc, UR26 ;  /* 0x0000000c140878a5 */ /* 0x000fe4000f8e021a */
[----:B------:R-:W-:Y:S01]  /*01c0*/  UIMAD.WIDE UR10, UR20, 0x10, UR26 ;  /* 0x00000010140a78a5 */ /* 0x000fe2000f8e021a */
[----:B------:R-:W-:Y:S01]  /*01d0*/  IMAD.WIDE.U32 R2, R13, 0x4, R2 ;  /* 0x000000040d027825 */ /* 0x000fe200078e0002 */
[----:B------:R-:W-:Y:S02]  /*01e0*/  UIMAD.WIDE UR12, UR20, 0x14, UR26 ;  /* 0x00000014140c78a5 */ /* 0x000fe4000f8e021a */
[----:B------:R-:W-:Y:S01]  /*01f0*/  UIMAD.WIDE UR14, UR20, 0x18, UR26 ;  /* 0x00000018140e78a5 */ /* 0x000fe2000f8e021a */
[----:B------:R-:W-:Y:S01]  /*0200*/  IADD3 R2, P0, PT, R2, 0x10, RZ ;  /* 0x0000001002027810 */ /* 0x000fe20007f1e0ff */
[----:B------:R-:W-:-:S03]  /*0210*/  UIMAD.WIDE UR16, UR20, 0x1c, UR26 ;  /* 0x0000001c141078a5 */ /* 0x000fc6000f8e021a */
[----:B------:R-:W-:-:S09]  /*0220*/  IADD3.X R3, PT, PT, RZ, R3, RZ, P0, !PT ;  /* 0x00000003ff037210 */ /* 0x000fd200007fe4ff */
.L_x_1:
[----:B------:R-:W-:Y:S01]  /*0230*/  UIMAD.WIDE UR22, UR20, 0x4, UR26 ;  /* 0x00000004141678a5 */ /* 0x000fe2000f8e021a */
[----:B------:R-:W-:Y:S02]  /*0240*/  IMAD.MOV.U32 R23, RZ, RZ, 0x4 ;  /* 0x00000004ff177424 */ /* 0x000fe400078e00ff */
[----:B------:R-:W-:Y:S01]  /*0250*/  HFMA2 R11, -RZ, RZ, 0, 2.384185791015625e-07 ;  /* 0x00000004ff0b7431 */ /* 0x000fe200000001ff */
[----:B------:R-:W-:Y:S01]  /*0260*/  MOV R25, 0x4 ;  /* 0x0000000400197802 */ /* 0x000fe20000000f00 */
[----:B0-----:R-:W2:Y:S01]  /*0270*/  LDG.E R21, desc[UR18][R2.64+-0x10] ;  /* 0xfffff01202157981 */ /* 0x001ea2000c1e1900 */
[C---:B------:R-:W-:Y:S01]  /*0280*/  IMAD.WIDE R22, R14.reuse, R23, UR26 ;  /* 0x0000001a0e167e25 */ /* 0x040fe2000f8e0217 */
[----:B------:R-:W-:Y:S02]  /*0290*/  MOV R8, UR22 ;  /* 0x0000001600087c02 */ /* 0x000fe40008000f00 */
[----:B------:R-:W-:Y:S01]  /*02a0*/  MOV R9, UR23 ;  /* 0x0000001700097c02 */ /* 0x000fe20008000f00 */
[----:B------:R-:W3:Y:S02]  /*02b0*/  LDG.E R19, desc[UR18][R2.64+-0xc] ;  /* 0xfffff41202137981 */ /* 0x000ee4000c1e1900 */
[----:B------:R-:W-:-:S02]  /*02c0*/  IMAD.WIDE R8, R14, 0x4, R8 ;  /* 0x000000040e087825 */ /* 0x000fc400078e0208 */
[----:B------:R-:W2:Y:S01]  /*02d0*/  LDG.E R22, desc[UR18][R22.64] ;  /* 0x0000001216167981 */ /* 0x000ea2000c1e1900 */
[----:B------:R-:W-:Y:S01]  /*02e0*/  MOV R5, 0x4 ;  /* 0x0000000400057802 */ /* 0x000fe20000000f00 */
[C---:B------:R-:W-:Y:S02]  /*02f0*/  IMAD.WIDE R24, R14.reuse, R25, UR6 ;  /* 0x000000060e187e25 */ /* 0x040fe4000f8e0219 */
[----:B------:R0:W3:Y:S02]  /*0300*/  LDG.E R20, desc[UR18][R8.64] ;  /* 0x0000001208147981 */ /* 0x0000e4000c1e1900 */
[----:B------:R-:W-:Y:S02]  /*0310*/  IMAD.WIDE R10, R14, R11, UR8 ;  /* 0x000000080e0a7e25 */ /* 0x000fe4000f8e020b */
[----:B------:R-:W4:Y:S04]  /*0320*/  LDG.E R18, desc[UR18][R24.64] ;  /* 0x0000001218127981 */ /* 0x000f28000c1e1900 */
[----:B------:R-:W4:Y:S01]  /*0330*/  LDG.E R17, desc[UR18][R2.64+-0x8] ;  /* 0xfffff81202117981 */ /* 0x000f22000c1e1900 */
[----:B0-----:R-:W-:-:S02]  /*0340*/  HFMA2 R9, -RZ, RZ, 0, 2.384185791015625e-07 ;  /* 0x00000004ff097431 */ /* 0x001fc400000001ff */
[----:B------:R-:W-:Y:S01]  /*0350*/  IMAD.MOV.U32 R7, RZ, RZ, 0x4 ;  /* 0x00000004ff077424 */ /* 0x000fe200078e00ff */
[----:B------:R0:W5:Y:S01]  /*0360*/  LDG.E R16, desc[UR18][R10.64] ;  /* 0x000000120a107981 */ /* 0x000162000c1e1900 */
[----:B------:R-:W-:-:S03]  /*0370*/  IMAD.WIDE R4, R14, R5, UR10 ;  /* 0x0000000a0e047e25 */ /* 0x000fc6000f8e0205 */
[----:B------:R-:W5:Y:S01]  /*0380*/  LDG.E R15, desc[UR18][R2.64+-0x4] ;  /* 0xfffffc12020f7981 */ /* 0x000f62000c1e1900 */
[C---:B------:R-:W-:Y:S01]  /*0390*/  IMAD.WIDE R6, R14.reuse, R7, UR12 ;  /* 0x0000000c0e067e25 */ /* 0x040fe2000f8e0207 */
[----:B------:R-:W-:Y:S02]  /*03a0*/  MOV R27, 0x4 ;  /* 0x00000004001b7802 */ /* 0x000fe40000000f00 */
[----:B------:R1:W5:Y:S01]  /*03b0*/  LDG.E R4, desc[UR18][R4.64] ;  /* 0x0000001204047981 */ /* 0x000362000c1e1900 */
[----:B------:R-:W-:-:S03]  /*03c0*/  IMAD.WIDE R8, R14, R9, UR14 ;  /* 0x0000000e0e087e25 */ /* 0x000fc6000f8e0209 */
[----:B------:R-:W5:Y:S01]  /*03d0*/  LDG.E R23, desc[UR18][R2.64] ;  /* 0x0000001202177981 */ /* 0x000f62000c1e1900 */
[----:B0-----:R-:W-:-:S03]  /*03e0*/  IMAD.WIDE R10, R14, R27, UR16 ;  /* 0x000000100e0a7e25 */ /* 0x001fc6000f8e021b */
[----:B------:R-:W5:Y:S04]  /*03f0*/  LDG.E R7, desc[UR18][R6.64] ;  /* 0x0000001206077981 */ /* 0x000f68000c1e1900 */
[----:B------:R-:W5:Y:S04]  /*0400*/  LDG.E R24, desc[UR18][R2.64+0x4] ;  /* 0x0000041202187981 */ /* 0x000f68000c1e1900 */
[----:B------:R-:W5:Y:S04]  /*0410*/  LDG.E R8, desc[UR18][R8.64] ;  /* 0x0000001208087981 */ /* 0x000f68000c1e1900 */
[----:B------:R-:W5:Y:S04]  /*0420*/  LDG.E R25, desc[UR18][R2.64+0x8] ;  /* 0x0000081202197981 */ /* 0x000f68000c1e1900 */
[----:B------:R-:W5:Y:S04]  /*0430*/  LDG.E R10, desc[UR18][R10.64] ;  /* 0x000000120a0a7981 */ /* 0x000f68000c1e1900 */
[----:B------:R0:W5:Y:S01]  /*0440*/  LDG.E R27, desc[UR18][R2.64+0xc] ;  /* 0x00000c12021b7981 */ /* 0x000162000c1e1900 */
[----:B------:R-:W-:-:S04]  /*0450*/  UIADD3 UR5, UPT, UPT, UR5, 0x8, URZ ;  /* 0x0000000805057890 */ /* 0x000fc8000fffe0ff */
[----:B------:R-:W-:Y:S01]  /*0460*/  UISETP.NE.AND UP0, UPT, UR5, URZ, UPT ;  /* 0x000000ff0500728c */ /* 0x000fe2000bf05270 */
[----:B-1----:R-:W-:Y:S02]  /*0470*/  MOV R5, UR20 ;  /* 0x0000001400057c02 */ /* 0x002fe40008000f00 */
[----:B0-----:R-:W-:Y:S02]  /*0480*/  IADD3 R2, P0, PT, R2, 0x20, RZ ;  /* 0x0000002002027810 */ /* 0x001fe40007f1e0ff */
[----:B------:R-:W-:Y:S02]  /*0490*/  LEA R14, R5, R14, 0x3 ;  /* 0x0000000e050e7211 */ /* 0x000fe400078e18ff */
[----:B------:R-:W-:Y:S01]  /*04a0*/  IADD3.X R3, PT, PT, RZ, R3, RZ, P0, !PT ;  /* 0x00000003ff037210 */ /* 0x000fe200007fe4ff */
[----:B--2---:R-:W-:-:S04]  /*04b0*/  FFMA R22, R21, R22, R12 ;  /* 0x0000001615167223 */ /* 0x004fc8000000000c */
[----:B---3--:R-:W-:-:S04]  /*04c0*/  FFMA R20, R19, R20, R22 ;  /* 0x0000001413147223 */ /* 0x008fc80000000016 */
[----:B----4-:R-:W-:-:S04]  /*04d0*/  FFMA R18, R17, R18, R20 ;  /* 0x0000001211127223 */ /* 0x010fc80000000014 */
[----:B-----5:R-:W-:-:S04]  /*04e0*/  FFMA R16, R15, R16, R18 ;  /* 0x000000100f107223 */ /* 0x020fc80000000012 */
[----:B------:R-:W-:-:S04]  /*04f0*/  FFMA R23, R23, R4, R16 ;  /* 0x0000000417177223 */ /* 0x000fc80000000010 */
[----:B------:R-:W-:-:S04]  /*0500*/  FFMA R24, R24, R7, R23 ;  /* 0x0000000718187223 */ /* 0x000fc80000000017 */
[----:B------:R-:W-:-:S04]  /*0510*/  FFMA R8, R25, R8, R24 ;  /* 0x0000000819087223 */ /* 0x000fc80000000018 */
[----:B------:R-:W-:Y:S01]  /*0520*/  FFMA R12, R27, R10, R8 ;  /* 0x0000000a1b0c7223 */ /* 0x000fe20000000008 */
[----:B------:R-:W-:Y:S06]  /*0530*/  BRA.U UP0, `(.L_x_1) ;  /* 0xfffffffd003c7547 */ /* 0x000fec000b83ffff */
.L_x_0:
[----:B------:R-:W-:-:S04]  /*0540*/  ULOP3.LUT UR6, UR20, 0x7, URZ, 0xc0, !UPT ;  /* 0x0000000714067892 */ /* 0x000fc8000f8ec0ff */
[----:B------:R-:W-:-:S09]  /*0550*/  UISETP.NE.AND UP0, UPT, UR6, URZ, UPT ;  /* 0x000000ff0600728c */ /* 0x000fd2000bf05270 */
[----:B------:R-:W-:Y:S05]  /*0560*/  BRA.U !UP0, `(.L_x_2) ;  /* 0x0000000508387547 */ /* 0x000fea000b800000 */
[----:B------:R-:W-:Y:S02]  /*0570*/  UISETP.GE.U32.AND UP0, UPT, UR6, 0x4, UPT ;  /* 0x000000040600788c */ /* 0x000fe4000bf06070 */
[----:B------:R-:W-:-:S04]  /*0580*/  ULOP3.LUT UR5, UR20, 0x3, URZ, 0xc0, !UPT ;  /* 0x0000000314057892 */ /* 0x000fc8000f8ec0ff */
[----:B------:R-:W-:-:S03]  /*0590*/  UISETP.NE.AND UP1, UPT, UR5, URZ, UPT ;  /* 0x000000ff0500728c */ /* 0x000fc6000bf25270 */
[----:B------:R-:W-:Y:S08]  /*05a0*/  BRA.U !UP0, `(.L_x_3) ;  /* 0x00000001087c7547 */ /* 0x000ff0000b800000 */
[----:B------:R-:W1:Y:S01]  /*05b0*/  LDC.64 R6, c[0x0][0x388] ;  /* 0x0000e200ff067b82 */ /* 0x000e620000000a00 */
[----:B------:R-:W2:Y:S01]  /*05c0*/  LDCU.64 UR6, c[0x0][0x380] ;  /* 0x00007000ff0677ac */ /* 0x000ea20008000a00 */
[----:B------:R-:W-:Y:S01]  /*05d0*/  IMAD.U32 R9, RZ, RZ, UR4 ;  /* 0x00000004ff097e24 */ /* 0x000fe2000f8e00ff */
[C---:B------:R-:W-:Y:S02]  /*05e0*/  IADD3 R3, PT, PT, R13.reuse, UR4, RZ ;  /* 0x000000040d037c10 */ /* 0x040fe4000fffe0ff */
[----:B------:R-:W-:Y:S01]  /*05f0*/  IADD3 R10, P0, PT, R13, UR4, RZ ;  /* 0x000000040d0a7c10 */ /* 0x000fe2000ff1e0ff */
[----:B------:R-:W-:Y:S01]  /*0600*/  IMAD R9, R9, UR20, R0 ;  /* 0x0000001409097c24 */ /* 0x000fe2000f8e0200 */
[----:B------:R-:W-:Y:S01]  /*0610*/  MOV R11, UR20 ;  /* 0x00000014000b7c02 */ /* 0x000fe20008000f00 */
[----:B------:R-:W3:Y:S01]  /*0620*/  LDC.64 R4, c[0x0][0x380] ;  /* 0x0000e000ff047b82 */ /* 0x000ee20000000a00 */
[----:B------:R-:W-:Y:S01]  /*0630*/  MOV R15, UR20 ;  /* 0x00000014000f7c02 */ /* 0x000fe20008000f00 */
[----:B-1----:R-:W-:Y:S01]  /*0640*/  IMAD.WIDE R6, R9, 0x4, R6 ;  /* 0x0000000409067825 */ /* 0x002fe200078e0206 */
[----:B------:R-:W-:-:S05]  /*0650*/  MOV R9, UR20 ;  /* 0x0000001400097c02 */ /* 0x000fca0008000f00 */
[----:B------:R-:W-:Y:S02]  /*0660*/  IMAD.WIDE R8, R9, 0x4, R6 ;  /* 0x0000000409087825 */ /* 0x000fe400078e0206 */
[----:B0-----:R-:W4:Y:S02]  /*0670*/  LDG.E R6, desc[UR18][R6.64] ;  /* 0x0000001206067981 */ /* 0x001f24000c1e1900 */
[----:B---3--:R-:W-:Y:S01]  /*0680*/  IMAD.WIDE.U32 R4, R3, 0x4, R4 ;  /* 0x0000000403047825 */ /* 0x008fe200078e0004 */
[----:B------:R-:W-:Y:S01]  /*0690*/  IADD3.X R3, PT, PT, RZ, RZ, RZ, P0, !PT ;  /* 0x000000ffff037210 */ /* 0x000fe200007fe4ff */
[----:B------:R-:W3:Y:S01]  /*06a0*/  LDG.E R17, desc[UR18][R8.64] ;  /* 0x0000001208117981 */ /* 0x000ee2000c1e1900 */
[----:B--2---:R-:W-:-:S03]  /*06b0*/  LEA R2, P0, R10, UR6, 0x2 ;  /* 0x000000060a027c11 */ /* 0x004fc6000f8010ff */
[----:B------:R-:W4:Y:S01]  /*06c0*/  LDG.E R5, desc[UR18][R4.64] ;  /* 0x0000001204057981 */ /* 0x000f22000c1e1900 */
[----:B------:R-:W-:Y:S01]  /*06d0*/  LEA.HI.X R3, R10, UR7, R3, 0x2, P0 ;  /* 0x000000070a037c11 */ /* 0x000fe200080f1403 */
[----:B------:R-:W-:-:S04]  /*06e0*/  IMAD.WIDE R10, R11, 0x4, R8 ;  /* 0x000000040b0a7825 */ /* 0x000fc800078e0208 */
[----:B------:R-:W3:Y:S01]  /*06f0*/  LDG.E R16, desc[UR18][R2.64+0x4] ;  /* 0x0000041202107981 */ /* 0x000ee2000c1e1900 */
[----:B------:R-:W-:-:S03]  /*0700*/  IMAD.WIDE R14, R15, 0x4, R10 ;  /* 0x000000040f0e7825 */ /* 0x000fc600078e020a */
[----:B------:R-:W2:Y:S04]  /*0710*/  LDG.E R19, desc[UR18][R10.64] ;  /* 0x000000120a137981 */ /* 0x000ea8000c1e1900 */
[----:B------:R-:W2:Y:S04]  /*0720*/  LDG.E R18, desc[UR18][R2.64+0x8] ;  /* 0x0000081202127981 */ /* 0x000ea8000c1e1900 */
[----:B------:R-:W5:Y:S04]  /*0730*/  LDG.E R20, desc[UR18][R2.64+0xc] ;  /* 0x00000c1202147981 */ /* 0x000f68000c1e1900 */
[----:B------:R-:W5:Y:S01]  /*0740*/  LDG.E R14, desc[UR18][R14.64] ;  /* 0x000000120e0e7981 */ /* 0x000f62000c1e1900 */
[----:B------:R-:W-:Y:S01]  /*0750*/  UIADD3 UR4, UPT, UPT, UR4, 0x4, URZ ;  /* 0x0000000404047890 */ /* 0x000fe2000fffe0ff */
[----:B----4-:R-:W-:-:S04]  /*0760*/  FFMA R5, R5, R6, R12 ;  /* 0x0000000605057223 */ /* 0x010fc8000000000c */
[----:B---3--:R-:W-:-:S04]  /*0770*/  FFMA R5, R16, R17, R5 ;  /* 0x0000001110057223 */ /* 0x008fc80000000005 */
[----:B--2---:R-:W-:-:S04]  /*0780*/  FFMA R5, R18, R19, R5 ;  /* 0x0000001312057223 */ /* 0x004fc80000000005 */
[----:B-----5:R-:W-:-:S07]  /*0790*/  FFMA R12, R20, R14, R5 ;  /* 0x0000000e140c7223 */ /* 0x020fce0000000005 */
.L_x_3:
[----:B------:R-:W-:Y:S05]  /*07a0*/  BRA.U !UP1, `(.L_x_2) ;  /* 0x0000000109a87547 */ /* 0x000fea000b800000 */
[----:B------:R-:W-:Y:S01]  /*07b0*/  UISETP.NE.AND UP0, UPT, UR5, 0x1, UPT ;  /* 0x000000010500788c */ /* 0x000fe2000bf05270 */
[----:B------:R-:W-:Y:S01]  /*07c0*/  MOV R7, UR4 ;  /* 0x0000000400077c02 */ /* 0x000fe20008000f00 */
[----:B------:R-:W-:Y:S02]  /*07d0*/  ULOP3.LUT UR5, UR20, 0x1, URZ, 0xc0, !UPT ;  /* 0x0000000114057892 */ /* 0x000fe4000f8ec0ff */
[----:B------:R-:W-:Y:S02]  /*07e0*/  MOV R15, UR20 ;  /* 0x00000014000f7c02 */ /* 0x000fe40008000f00 */
[----:B------:R-:W-:Y:S01]  /*07f0*/  UISETP.NE.U32.AND UP1, UPT, UR5, 0x1, UPT ;  /* 0x000000010500788c */ /* 0x000fe2000bf25070 */
[----:B------:R-:W-:-:S04]  /*0800*/  PLOP3.LUT P1, PT, PT, PT, UP0, 0x80, 0x8 ;  /* 0x000000000008781c */ /* 0x000fc80003f2f008 */
[----:B------:R-:W1:Y:S01]  /*0810*/  @UP0 LDCU.128 UR8, c[0x0][0x380] ;  /* 0x00007000ff0807ac */ /* 0x000e620008000c00 */
[----:B------:R-:W-:Y:S01]  /*0820*/  PLOP3.LUT P0, PT, PT, PT, UP1, 0x80, 0x8 ;  /* 0x000000000008781c */ /* 0x000fe20003f0f018 */
[----:B------:R-:W2:Y:S04]  /*0830*/  @UP0 LDCU.64 UR6, c[0x0][0x380] ;  /* 0x00007000ff0607ac */ /* 0x000ea80008000a00 */
[----:B------:R-:W3:Y:S03]  /*0840*/  @!UP1 LDCU.128 UR12, c[0x0][0x380] ;  /* 0x00007000ff0c97ac */ /* 0x000ee60008000c00 */
[C---:B------:R-:W-:Y:S02]  /*0850*/  @P1 IADD3 R3, PT, PT, R13.reuse, UR4, RZ ;  /* 0x000000040d031c10 */ /* 0x040fe4000fffe0ff */
[----:B------:R-:W-:Y:S01]  /*0860*/  @P1 IADD3 R6, P2, PT, R13, UR4, RZ ;  /* 0x000000040d061c10 */ /* 0x000fe2000ff5e0ff */
[----:B------:R-:W-:Y:S01]  /*0870*/  @UP0 UIADD3 UR4, UPT, UPT, UR4, 0x2, URZ ;  /* 0x0000000204040890 */ /* 0x000fe2000fffe0ff */
[----:B-1----:R-:W-:Y:S01]  /*0880*/  MOV R11, UR9 ;  /* 0x00000009000b7c02 */ /* 0x002fe20008000f00 */
[----:B------:R-:W-:Y:S01]  /*0890*/  IMAD.U32 R10, RZ, RZ, UR8 ;  /* 0x00000008ff0a7e24 */ /* 0x000fe2000f8e00ff */
[----:B------:R-:W-:-:S02]  /*08a0*/  MOV R4, UR10 ;  /* 0x0000000a00047c02 */ /* 0x000fc40008000f00 */
[----:B------:R-:W-:Y:S01]  /*08b0*/  MOV R5, UR11 ;  /* 0x0000000b00057c02 */ /* 0x000fe20008000f00 */
[----:B------:R-:W-:-:S04]  /*08c0*/  @P1 IMAD.WIDE.U32 R10, R3, 0x4, R10 ;  /* 0x00000004030a1825 */ /* 0x000fc800078e000a */
[----:B------:R-:W-:Y:S01]  /*08d0*/  @P1 IMAD R3, R7, UR20, R0 ;  /* 0x0000001407031c24 */ /* 0x000fe2000f8e0200 */
[----:B------:R-:W-:Y:S01]  /*08e0*/  @P1 IADD3.X R7, PT, PT, RZ, RZ, RZ, P2, !PT ;  /* 0x000000ffff071210 */ /* 0x000fe200017fe4ff */
[----:B------:R-:W-:Y:S01]  /*08f0*/  IMAD.U32 R19, RZ, RZ, UR4 ;  /* 0x00000004ff137e24 */ /* 0x000fe2000f8e00ff */
[C---:B--2---:R-:W-:Y:S01]  /*0900*/  @P1 LEA R2, P2, R6.reuse, UR6, 0x2 ;  /* 0x0000000606021c11 */ /* 0x044fe2000f8410ff */
[----:B------:R-:W-:Y:S01]  /*0910*/  @P1 IMAD.WIDE R4, R3, 0x4, R4 ;  /* 0x0000000403041825 */ /* 0x000fe200078e0204 */
[----:B------:R-:W-:Y:S01]  /*0920*/  @!P0 IADD3 R17, PT, PT, R13, UR4, RZ ;  /* 0x000000040d118c10 */ /* 0x000fe2000fffe0ff */
[----:B0-----:R-:W2:Y:S01]  /*0930*/  @P1 LDG.E R11, desc[UR18][R10.64] ;  /* 0x000000120a0b1981 */ /* 0x001ea2000c1e1900 */
[----:B------:R-:W-:Y:S01]  /*0940*/  @P1 LEA.HI.X R3, R6, UR7, R7, 0x2, P2 ;  /* 0x0000000706031c11 */ /* 0x000fe200090f1407 */
[----:B------:R-:W-:Y:S01]  /*0950*/  @!P0 IMAD R19, R19, UR20, R0 ;  /* 0x0000001413138c24 */ /* 0x000fe2000f8e0200 */
[----:B---3--:R-:W-:Y:S01]  /*0960*/  MOV R6, UR12 ;  /* 0x0000000c00067c02 */ /* 0x008fe20008000f00 */
[----:B------:R-:W-:Y:S01]  /*0970*/  @P1 IMAD.WIDE R14, R15, 0x4, R4 ;  /* 0x000000040f0e1825 */ /* 0x000fe200078e0204 */
[----:B------:R-:W-:Y:S01]  /*0980*/  MOV R7, UR13 ;  /* 0x0000000d00077c02 */ /* 0x000fe20008000f00 */
[----:B------:R-:W2:Y:S01]  /*0990*/  @P1 LDG.E R4, desc[UR18][R4.64] ;  /* 0x0000001204041981 */ /* 0x000ea2000c1e1900 */
[----:B------:R-:W-:-:S02]  /*09a0*/  MOV R8, UR14 ;  /* 0x0000000e00087c02 */ /* 0x000fc40008000f00 */
[----:B------:R-:W-:Y:S01]  /*09b0*/  MOV R9, UR15 ;  /* 0x0000000f00097c02 */ /* 0x000fe20008000f00 */
[----:B------:R-:W-:Y:S01]  /*09c0*/  @!P0 IMAD.WIDE.U32 R6, R17, 0x4, R6 ;  /* 0x0000000411068825 */ /* 0x000fe200078e0006 */
[----:B------:R-:W3:Y:S03]  /*09d0*/  @P1 LDG.E R14, desc[UR18][R14.64] ;  /* 0x000000120e0e1981 */ /* 0x000ee6000c1e1900 */
[----:B------:R-:W-:Y:S01]  /*09e0*/  @!P0 IMAD.WIDE R8, R19, 0x4, R8 ;  /* 0x0000000413088825 */ /* 0x000fe200078e0208 */
[----:B------:R-:W3:Y:S04]  /*09f0*/  @P1 LDG.E R2, desc[UR18][R2.64+0x4] ;  /* 0x0000041202021981 */ /* 0x000ee8000c1e1900 */
[----:B------:R-:W4:Y:S04]  /*0a00*/  @!P0 LDG.E R7, desc[UR18][R6.64] ;  /* 0x0000001206078981 */ /* 0x000f28000c1e1900 */
[----:B------:R-:W4:Y:S01]  /*0a10*/  @!P0 LDG.E R8, desc[UR18][R8.64] ;  /* 0x0000001208088981 */ /* 0x000f22000c1e1900 */
[----:B--2---:R-:W-:-:S04]  /*0a20*/  @P1 FFMA R11, R11, R4, R12 ;  /* 0x000000040b0b1223 */ /* 0x004fc8000000000c */
[----:B---3--:R-:W-:-:S04]  /*0a30*/  @P1 FFMA R12, R2, R14, R11 ;  /* 0x0000000e020c1223 */ /* 0x008fc8000000000b */
[----:B----4-:R-:W-:-:S07]  /*0a40*/  @!P0 FFMA R12, R7, R8, R12 ;  /* 0x00000008070c8223 */ /* 0x010fce000000000c */
.L_x_2:
[----:B------:R-:W1:Y:S01]  /*0a50*/  LDC.64 R2, c[0x0][0x390] ;  /* 0x0000e400ff027b82 */ /* 0x000e620000000a00 */
[----:B------:R-:W-:-:S05]  /*0a60*/  IADD3 R13, PT, PT, R0, R13, RZ ;  /* 0x0000000d000d7210 */ /* 0x000fca0007ffe0ff */
[----:B-1----:R-:W-:-:S05]  /*0a70*/  IMAD.WIDE R2, R13, 0x4, R2 ;  /* 0x000000040d027825 */ /* 0x002fca00078e0202 */
[----:B0-----:R-:W-:Y:S01]  /*0a80*/  STG.E desc[UR18][R2.64], R12 ;  /* 0x0000000c02007986 */ /* 0x001fe2000c101912 */
[----:B------:R-:W-:Y:S05]  /*0a90*/  EXIT ;  /* 0x000000000000794d */ /* 0x000fea0003800000 */
.L_x_4:
[----:B------:R-:W-:-:S00]  /*0aa0*/  BRA `(.L_x_4) ;  /* 0xfffffffc00fc7947 */ /* 0x000fc0000383ffff */
[----:B------:R-:W-:-:S00]  /*0ab0*/  NOP ;  /* 0x0000000000007918 */ /* 0x000fc00000000000 */
        /* <DEDUP_REMOVED lines=12> */
.L_x_5:


//--------------------- .nv.shared.reserved.0     --------------------------
	.section	.nv.shared.reserved.0,"aw",@nobits
	.weak		__nv_reservedSMEM_offset_0_alias
	.size		__nv_reservedSMEM_offset_0_alias, 0, 64
	.other		__nv_reservedSMEM_offset_0_alias,@"STO_CUDA_RESERVED_SHARED STV_DEFAULT"
__nv_reservedSMEM_offset_0_alias:
	.zero		0
	.zero		64


//--------------------- .nv.constant0._Z22gemm1024x1024_1d_tiledPfS_S_i --------------------------
	.section	.nv.constant0._Z22gemm1024x1024_1d_tiledPfS_S_i,"a",@progbits
	.sectionflags	@""
	.align	4
.nv.constant0._Z22gemm1024x1024_1d_tiledPfS_S_i:
	.zero		924


//--------------------- SYMBOLS --------------------------

	.type		.nv.reservedSmem.offset0,@object
	.size		.nv.reservedSmem.offset0,0x4
